//
// Generated by NVIDIA NVVM Compiler
//
// Compiler Build ID: CL-36424714
// Cuda compilation tools, release 13.0, V13.0.88
// Based on NVVM 20.0.0
//

.version 9.0
.target sm_100
.address_size 64

	// .globl	_Z12changeValuesPdi
.global .align 4 .b8 precalc_xorwow_matrix[102400];
.global .align 4 .b8 precalc_xorwow_offset_matrix[102400];
.global .align 4 .b8 mrg32k3aM1[2304];
.global .align 4 .b8 mrg32k3aM2[2304];
.global .align 4 .b8 mrg32k3aM1SubSeq[2016];
.global .align 4 .b8 mrg32k3aM2SubSeq[2016];
.global .align 4 .b8 mrg32k3aM1Seq[2304];
.global .align 4 .b8 mrg32k3aM2Seq[2304];
.const .align 8 .b8 __cr_lgamma_table[72];

.visible .entry _Z12changeValuesPdi(
	.param .u64 .ptr .align 1 _Z12changeValuesPdi_param_0,
	.param .u32 _Z12changeValuesPdi_param_1
)
{
	.reg .pred 	%p<2>;
	.reg .b32 	%r<7>;
	.reg .b64 	%rd<5>;
	.reg .b64 	%fd<4>;

	ld.param.u64 	%rd1, [_Z12changeValuesPdi_param_0];
	ld.param.u32 	%r2, [_Z12changeValuesPdi_param_1];
	mov.u32 	%r3, %ctaid.x;
	mov.u32 	%r4, %ntid.x;
	mov.u32 	%r5, %tid.x;
	mad.lo.s32 	%r1, %r3, %r4, %r5;
	setp.ge.s32 	%p1, %r1, %r2;
	@%p1 bra 	$L__BB0_2;
	cvta.to.global.u64 	%rd2, %rd1;
	mul.wide.s32 	%rd3, %r1, 8;
	add.s64 	%rd4, %rd2, %rd3;
	ld.global.f64 	%fd1, [%rd4];
	mul.f64 	%fd2, %fd1, 0d4024000000000000;
	cvt.rzi.s32.f64 	%r6, %fd2;
	cvt.rn.f64.s32 	%fd3, %r6;
	st.global.f64 	[%rd4], %fd3;
$L__BB0_2:
	ret;

}
	// .globl	_Z11updateStatePdS_S_ifdiii
.visible .entry _Z11updateStatePdS_S_ifdiii(
	.param .u64 .ptr .align 1 _Z11updateStatePdS_S_ifdiii_param_0,
	.param .u64 .ptr .align 1 _Z11updateStatePdS_S_ifdiii_param_1,
	.param .u64 .ptr .align 1 _Z11updateStatePdS_S_ifdiii_param_2,
	.param .u32 _Z11updateStatePdS_S_ifdiii_param_3,
	.param .f32 _Z11updateStatePdS_S_ifdiii_param_4,
	.param .f64 _Z11updateStatePdS_S_ifdiii_param_5,
	.param .u32 _Z11updateStatePdS_S_ifdiii_param_6,
	.param .u32 _Z11updateStatePdS_S_ifdiii_param_7,
	.param .u32 _Z11updateStatePdS_S_ifdiii_param_8
)
{
	.reg .pred 	%p<7>;
	.reg .b32 	%r<52>;
	.reg .b32 	%f<46>;
	.reg .b64 	%rd<18>;
	.reg .b64 	%fd<19>;

	ld.param.u64 	%rd1, [_Z11updateStatePdS_S_ifdiii_param_0];
	ld.param.u64 	%rd2, [_Z11updateStatePdS_S_ifdiii_param_1];
	ld.param.u64 	%rd3, [_Z11updateStatePdS_S_ifdiii_param_2];
	ld.param.u32 	%r4, [_Z11updateStatePdS_S_ifdiii_param_3];
	ld.param.f32 	%f1, [_Z11updateStatePdS_S_ifdiii_param_4];
	ld.param.f64 	%fd1, [_Z11updateStatePdS_S_ifdiii_param_5];
	ld.param.u32 	%r7, [_Z11updateStatePdS_S_ifdiii_param_6];
	ld.param.u32 	%r5, [_Z11updateStatePdS_S_ifdiii_param_7];
	ld.param.u32 	%r6, [_Z11updateStatePdS_S_ifdiii_param_8];
	mov.u32 	%r1, %ctaid.x;
	mov.u32 	%r8, %ntid.x;
	mov.u32 	%r2, %tid.x;
	mad.lo.s32 	%r9, %r1, %r8, %r2;
	add.s32 	%r10, %r9, %r7;
	setp.lt.s32 	%p1, %r10, %r7;
	add.s32 	%r11, %r7, %r4;
	setp.ge.s32 	%p2, %r10, %r11;
	or.pred  	%p3, %p1, %p2;
	@%p3 bra 	$L__BB1_2;
	cvta.to.global.u64 	%rd5, %rd1;
	cvta.to.global.u64 	%rd6, %rd3;
	cvta.to.global.u64 	%rd7, %rd2;
	rem.s32 	%r13, %r10, %r4;
	shl.b32 	%r14, %r13, 1;
	mul.wide.s32 	%rd8, %r14, 8;
	add.s64 	%rd9, %rd6, %rd8;
	ld.global.f64 	%fd2, [%rd9];
	ld.global.f64 	%fd3, [%rd9+8];
	mul.wide.s32 	%rd10, %r10, 8;
	add.s64 	%rd11, %rd5, %rd10;
	ld.global.f64 	%fd4, [%rd11];
	mad.lo.s32 	%r15, %r13, %r5, %r6;
	mul.wide.s32 	%rd12, %r15, 8;
	add.s64 	%rd13, %rd7, %rd12;
	ld.global.f64 	%fd5, [%rd13];
	add.f64 	%fd6, %fd4, %fd5;
	sub.s32 	%r16, %r10, %r4;
	mul.wide.s32 	%rd14, %r16, 8;
	add.s64 	%rd15, %rd5, %rd14;
	ld.global.f64 	%fd7, [%rd15];
	neg.f64 	%fd8, %fd2;
	sub.f64 	%fd9, %fd6, %fd3;
	mul.f64 	%fd10, %fd9, %fd8;
	cvt.rn.f32.f64 	%f2, %fd10;
	fma.rn.f32 	%f3, %f2, 0f3BBB989D, 0f3F000000;
	cvt.sat.f32.f32 	%f4, %f3;
	mov.f32 	%f5, 0f4B400001;
	mov.f32 	%f6, 0f437C0000;
	fma.rm.f32 	%f7, %f4, %f6, %f5;
	add.f32 	%f8, %f7, 0fCB40007F;
	neg.f32 	%f9, %f8;
	fma.rn.f32 	%f10, %f2, 0f3FB8AA3B, %f9;
	fma.rn.f32 	%f11, %f2, 0f32A57060, %f10;
	mov.b32 	%r17, %f7;
	shl.b32 	%r18, %r17, 23;
	mov.b32 	%f12, %r18;
	ex2.approx.ftz.f32 	%f13, %f11;
	fma.rn.f32 	%f14, %f13, %f12, 0f3F800000;
	rcp.rn.f32 	%f15, %f14;
	cvt.f64.f32 	%fd11, %f15;
	sub.f64 	%fd12, %fd11, %fd7;
	mad.lo.s32 	%r19, %r1, 1000, %r2;
	cvt.u64.u32 	%rd16, %r19;
	// begin inline asm
	mov.u64 	%rd4, %clock64;
	// end inline asm
	add.s64 	%rd17, %rd4, %rd16;
	cvt.u32.u64 	%r20, %rd17;
	xor.b32  	%r21, %r20, -1429050551;
	mul.lo.s32 	%r22, %r21, 1099087573;
	{ .reg .b32 tmp; mov.b64 {tmp, %r23}, %rd17; }
	xor.b32  	%r24, %r23, -136515619;
	mad.lo.s32 	%r25, %r24, -1703105765, %r22;
	add.s32 	%r26, %r25, 6615241;
	add.s32 	%r27, %r22, 5783321;
	xor.b32  	%r28, %r22, 362436069;
	add.s32 	%r29, %r22, 123456789;
	shr.u32 	%r30, %r29, 2;
	xor.b32  	%r31, %r30, %r29;
	shl.b32 	%r32, %r27, 4;
	shl.b32 	%r33, %r31, 1;
	xor.b32  	%r34, %r32, %r33;
	xor.b32  	%r35, %r34, %r27;
	xor.b32  	%r36, %r35, %r31;
	add.s32 	%r37, %r26, %r36;
	add.s32 	%r38, %r37, 362437;
	shr.u32 	%r39, %r28, 2;
	xor.b32  	%r40, %r39, %r28;
	shl.b32 	%r41, %r36, 4;
	shl.b32 	%r42, %r40, 1;
	xor.b32  	%r43, %r42, %r41;
	xor.b32  	%r44, %r43, %r40;
	xor.b32  	%r45, %r44, %r36;
	add.s32 	%r46, %r26, %r45;
	add.s32 	%r47, %r46, 724874;
	cvt.rn.f32.u32 	%f16, %r38;
	fma.rn.f32 	%f17, %f16, 0f2F800000, 0f2F000000;
	cvt.rn.f32.u32 	%f18, %r47;
	fma.rn.f32 	%f19, %f18, 0f30C90FDB, 0f30490FDB;
	setp.lt.f32 	%p4, %f17, 0f00800000;
	mul.f32 	%f20, %f17, 0f4B000000;
	selp.f32 	%f21, %f20, %f17, %p4;
	selp.f32 	%f22, 0fC1B80000, 0f00000000, %p4;
	mov.b32 	%r48, %f21;
	add.s32 	%r49, %r48, -1059760811;
	and.b32  	%r50, %r49, -8388608;
	sub.s32 	%r51, %r48, %r50;
	mov.b32 	%f23, %r51;
	cvt.rn.f32.s32 	%f24, %r50;
	fma.rn.f32 	%f25, %f24, 0f34000000, %f22;
	add.f32 	%f26, %f23, 0fBF800000;
	fma.rn.f32 	%f27, %f26, 0fBE055027, 0f3E1039F6;
	fma.rn.f32 	%f28, %f27, %f26, 0fBDF8CDCC;
	fma.rn.f32 	%f29, %f28, %f26, 0f3E0F2955;
	fma.rn.f32 	%f30, %f29, %f26, 0fBE2AD8B9;
	fma.rn.f32 	%f31, %f30, %f26, 0f3E4CED0B;
	fma.rn.f32 	%f32, %f31, %f26, 0fBE7FFF22;
	fma.rn.f32 	%f33, %f32, %f26, 0f3EAAAA78;
	fma.rn.f32 	%f34, %f33, %f26, 0fBF000000;
	mul.f32 	%f35, %f26, %f34;
	fma.rn.f32 	%f36, %f35, %f26, %f26;
	fma.rn.f32 	%f37, %f25, 0f3F317218, %f36;
	setp.gt.u32 	%p5, %r48, 2139095039;
	fma.rn.f32 	%f38, %f21, 0f7F800000, 0f7F800000;
	selp.f32 	%f39, %f38, %f37, %p5;
	setp.eq.f32 	%p6, %f21, 0f00000000;
	mul.f32 	%f40, %f39, 0fC0000000;
	selp.f32 	%f41, 0f7F800000, %f40, %p6;
	sqrt.rn.f32 	%f42, %f41;
	sin.approx.f32 	%f43, %f19;
	mul.f32 	%f44, %f42, %f43;
	cvt.f64.f32 	%fd13, %f44;
	mul.f64 	%fd14, %fd1, %fd13;
	sqrt.rn.f32 	%f45, %f1;
	cvt.f64.f32 	%fd15, %f45;
	cvt.f64.f32 	%fd16, %f1;
	fma.rn.f64 	%fd17, %fd12, %fd16, %fd7;
	fma.rn.f64 	%fd18, %fd14, %fd15, %fd17;
	st.global.f64 	[%rd11], %fd18;
$L__BB1_2:
	ret;

}


// ===== COMPILED SASS (sm_100) =====

	.target	sm_100

	.elftype	@"ET_EXEC"


//--------------------- .note.nv.tkinfo           --------------------------
	.section	.note.nv.tkinfo,"",@"SHT_NOTE"
	.sectionflags	@"SHF_NOTE_NV_TKINFO"
	.tkinfo
        /*0018*/ 	.word	0x00000002
        /*0030*/ 	.string	""
        /*0030*/ 	.string	"ptxas"
        /*0030*/ 	.string	"Cuda compilation tools, release 13.0, V13.0.88"
        /*0030*/ 	.string	"Build cuda_13.0.r13.0/compiler.36424714_0"
        /*0030*/ 	.string	"-arch sm_100 -m 64 "



//--------------------- .note.nv.cuinfo           --------------------------
	.section	.note.nv.cuinfo,"",@"SHT_NOTE"
	.sectionflags	@"SHF_NOTE_NV_CUINFO"
        /*0018*/ 	.short	0x0002
        /*001a*/ 	.short	0x0064
        /*001c*/ 	.short	0x0082
	.zero		2


//--------------------- .nv.info                  --------------------------
	.section	.nv.info,"",@"SHT_CUDA_INFO"
	.align	4


	//----- nvinfo : EIATTR_REGCOUNT
	.align		4
        /*0000*/ 	.byte	0x04, 0x2f
        /*0002*/ 	.short	(.L_10 - .L_9)
	.align		4
.L_9:
        /*0004*/ 	.word	index@(_Z12changeValuesPdi)
        /*0008*/ 	.word	0x0000000a


	//----- nvinfo : EIATTR_FRAME_SIZE
	.align		4
.L_10:
        /*000c*/ 	.byte	0x04, 0x11
        /*000e*/ 	.short	(.L_12 - .L_11)
	.align		4
.L_11:
        /*0010*/ 	.word	index@(_Z12changeValuesPdi)
        /*0014*/ 	.word	0x00000000


	//----- nvinfo : EIATTR_REGCOUNT
	.align		4
.L_12:
        /*0018*/ 	.byte	0x04, 0x2f
        /*001a*/ 	.short	(.L_14 - .L_13)
	.align		4
.L_13:
        /*001c*/ 	.word	index@(_Z11updateStatePdS_S_ifdiii)
        /*0020*/ 	.word	0x00000018


	//----- nvinfo : EIATTR_FRAME_SIZE
	.align		4
.L_14:
        /*0024*/ 	.byte	0x04, 0x11
        /*0026*/ 	.short	(.L_16 - .L_15)
	.align		4
.L_15:
        /*0028*/ 	.word	index@($__internal_1_$__cuda_sm20_sqrt_rn_f32_slowpath)
        /*002c*/ 	.word	0x00000000


	//----- nvinfo : EIATTR_FRAME_SIZE
	.align		4
.L_16:
        /*0030*/ 	.byte	0x04, 0x11
        /*0032*/ 	.short	(.L_18 - .L_17)
	.align		4
.L_17:
        /*0034*/ 	.word	index@($__internal_0_$__cuda_sm20_rcp_rn_f32_slowpath)
        /*0038*/ 	.word	0x00000000


	//----- nvinfo : EIATTR_FRAME_SIZE
	.align		4
.L_18:
        /*003c*/ 	.byte	0x04, 0x11
        /*003e*/ 	.short	(.L_20 - .L_19)
	.align		4
.L_19:
        /*0040*/ 	.word	index@(_Z11updateStatePdS_S_ifdiii)
        /*0044*/ 	.word	0x00000000


	//----- nvinfo : EIATTR_MIN_STACK_SIZE
	.align		4
.L_20:
        /*0048*/ 	.byte	0x04, 0x12
        /*004a*/ 	.short	(.L_22 - .L_21)
	.align		4
.L_21:
        /*004c*/ 	.word	index@(_Z11updateStatePdS_S_ifdiii)
        /*0050*/ 	.word	0x00000000


	//----- nvinfo : EIATTR_MIN_STACK_SIZE
	.align		4
.L_22:
        /*0054*/ 	.byte	0x04, 0x12
        /*0056*/ 	.short	(.L_24 - .L_23)
	.align		4
.L_23:
        /*0058*/ 	.word	index@(_Z12changeValuesPdi)
        /*005c*/ 	.word	0x00000000
.L_24:


//--------------------- .nv.compat                --------------------------
	.section	.nv.compat,"",@"SHT_CUDA_COMPAT_INFO"
	.align	4
        /*0000*/ 	.byte	0x02, 0x09, 0x00, 0x00, 0x02, 0x02, 0x01, 0x00, 0x02, 0x05, 0x05, 0x00, 0x03, 0x07, 0x01, 0x01
        /*0010*/ 	.byte	0x02, 0x03, 0x00, 0x00, 0x02, 0x06, 0x01, 0x00, 0x04, 0x0b, 0x08, 0x00, 0x01, 0x00, 0x00, 0x00
        /*0020*/ 	.byte	0x00, 0x00, 0x00, 0x00


//--------------------- .nv.info._Z11updateStatePdS_S_ifdiii --------------------------
	.section	.nv.info._Z11updateStatePdS_S_ifdiii,"",@"SHT_CUDA_INFO"
	.sectionflags	@""
	.align	4


	//----- nvinfo : EIATTR_CUDA_API_VERSION
	.align		4
        /*0000*/ 	.byte	0x04, 0x37
        /*0002*/ 	.short	(.L_26 - .L_25)
.L_25:
        /*0004*/ 	.word	0x00000082


	//----- nvinfo : EIATTR_KPARAM_INFO
	.align		4
.L_26:
        /*0008*/ 	.byte	0x04, 0x17
        /*000a*/ 	.short	(.L_28 - .L_27)
.L_27:
        /*000c*/ 	.word	0x00000000
        /*0010*/ 	.short	0x0008
        /*0012*/ 	.short	0x0030
        /*0014*/ 	.byte	0x00, 0xf0, 0x11, 0x00


	//----- nvinfo : EIATTR_KPARAM_INFO
	.align		4
.L_28:
        /*0018*/ 	.byte	0x04, 0x17
        /*001a*/ 	.short	(.L_30 - .L_29)
.L_29:
        /*001c*/ 	.word	0x00000000
        /*0020*/ 	.short	0x0007
        /*0022*/ 	.short	0x002c
        /*0024*/ 	.byte	0x00, 0xf0, 0x11, 0x00


	//----- nvinfo : EIATTR_KPARAM_INFO
	.align		4
.L_30:
        /*0028*/ 	.byte	0x04, 0x17
        /*002a*/ 	.short	(.L_32 - .L_31)
.L_31:
        /*002c*/ 	.word	0x00000000
        /*0030*/ 	.short	0x0006
        /*0032*/ 	.short	0x0028
        /*0034*/ 	.byte	0x00, 0xf0, 0x11, 0x00


	//----- nvinfo : EIATTR_KPARAM_INFO
	.align		4
.L_32:
        /*0038*/ 	.byte	0x04, 0x17
        /*003a*/ 	.short	(.L_34 - .L_33)
.L_33:
        /*003c*/ 	.word	0x00000000
        /*0040*/ 	.short	0x0005
        /*0042*/ 	.short	0x0020
        /*0044*/ 	.byte	0x00, 0xf0, 0x21, 0x00


	//----- nvinfo : EIATTR_KPARAM_INFO
	.align		4
.L_34:
        /*0048*/ 	.byte	0x04, 0x17
        /*004a*/ 	.short	(.L_36 - .L_35)
.L_35:
        /*004c*/ 	.word	0x00000000
        /*0050*/ 	.short	0x0004
        /*0052*/ 	.short	0x001c
        /*0054*/ 	.byte	0x00, 0xf0, 0x11, 0x00


	//----- nvinfo : EIATTR_KPARAM_INFO
	.align		4
.L_36:
        /*0058*/ 	.byte	0x04, 0x17
        /*005a*/ 	.short	(.L_38 - .L_37)
.L_37:
        /*005c*/ 	.word	0x00000000
        /*0060*/ 	.short	0x0003
        /*0062*/ 	.short	0x0018
        /*0064*/ 	.byte	0x00, 0xf0, 0x11, 0x00


	//----- nvinfo : EIATTR_KPARAM_INFO
	.align		4
.L_38:
        /*0068*/ 	.byte	0x04, 0x17
        /*006a*/ 	.short	(.L_40 - .L_39)
.L_39:
        /*006c*/ 	.word	0x00000000
        /*0070*/ 	.short	0x0002
        /*0072*/ 	.short	0x0010
        /*0074*/ 	.byte	0x00, 0xf5, 0x21, 0x00


	//----- nvinfo : EIATTR_KPARAM_INFO
	.align		4
.L_40:
        /*0078*/ 	.byte	0x04, 0x17
        /*007a*/ 	.short	(.L_42 - .L_41)
.L_41:
        /*007c*/ 	.word	0x00000000
        /*0080*/ 	.short	0x0001
        /*0082*/ 	.short	0x0008
        /*0084*/ 	.byte	0x00, 0xf5, 0x21, 0x00


	//----- nvinfo : EIATTR_KPARAM_INFO
	.align		4
.L_42:
        /*0088*/ 	.byte	0x04, 0x17
        /*008a*/ 	.short	(.L_44 - .L_43)
.L_43:
        /*008c*/ 	.word	0x00000000
        /*0090*/ 	.short	0x0000
        /*0092*/ 	.short	0x0000
        /*0094*/ 	.byte	0x00, 0xf5, 0x21, 0x00


	//----- nvinfo : EIATTR_SPARSE_MMA_MASK
	.align		4
.L_44:
        /*0098*/ 	.byte	0x03, 0x50
        /*009a*/ 	.short	0x0000


	//----- nvinfo : EIATTR_MAXREG_COUNT
	.align		4
        /*009c*/ 	.byte	0x03, 0x1b
        /*009e*/ 	.short	0x00ff


	//----- nvinfo : EIATTR_MERCURY_ISA_VERSION
	.align		4
        /*00a0*/ 	.byte	0x03, 0x5f
        /*00a2*/ 	.short	0x0101


	//----- nvinfo : EIATTR_VRC_CTA_INIT_COUNT
	.align		4
        /*00a4*/ 	.byte	0x02, 0x4a
	.zero		1
	.zero		1


	//----- nvinfo : EIATTR_EXIT_INSTR_OFFSETS
	.align		4
        /*00a8*/ 	.byte	0x04, 0x1c
        /*00aa*/ 	.short	(.L_46 - .L_45)


	//   ....[0]....
.L_45:
        /*00ac*/ 	.word	0x000000b0


	//   ....[1]....
        /*00b0*/ 	.word	0x00000b70


	//----- nvinfo : EIATTR_CRS_STACK_SIZE
	.align		4
.L_46:
        /*00b4*/ 	.byte	0x04, 0x1e
        /*00b6*/ 	.short	(.L_48 - .L_47)
.L_47:
        /*00b8*/ 	.word	0x00000000


	//----- nvinfo : EIATTR_CBANK_PARAM_SIZE
	.align		4
.L_48:
        /*00bc*/ 	.byte	0x03, 0x19
        /*00be*/ 	.short	0x0034


	//----- nvinfo : EIATTR_PARAM_CBANK
	.align		4
        /*00c0*/ 	.byte	0x04, 0x0a
        /*00c2*/ 	.short	(.L_50 - .L_49)
	.align		4
.L_49:
        /*00c4*/ 	.word	index@(.nv.constant0._Z11updateStatePdS_S_ifdiii)
        /*00c8*/ 	.short	0x0380
        /*00ca*/ 	.short	0x0034


	//----- nvinfo : EIATTR_SW_WAR
	.align		4
.L_50:
        /*00cc*/ 	.byte	0x04, 0x36
        /*00ce*/ 	.short	(.L_52 - .L_51)
.L_51:
        /*00d0*/ 	.word	0x00000008
.L_52:


//--------------------- .nv.info._Z12changeValuesPdi --------------------------
	.section	.nv.info._Z12changeValuesPdi,"",@"SHT_CUDA_INFO"
	.sectionflags	@""
	.align	4


	//----- nvinfo : EIATTR_CUDA_API_VERSION
	.align		4
        /*0000*/ 	.byte	0x04, 0x37
        /*0002*/ 	.short	(.L_54 - .L_53)
.L_53:
        /*0004*/ 	.word	0x00000082


	//----- nvinfo : EIATTR_KPARAM_INFO
	.align		4
.L_54:
        /*0008*/ 	.byte	0x04, 0x17
        /*000a*/ 	.short	(.L_56 - .L_55)
.L_55:
        /*000c*/ 	.word	0x00000000
        /*0010*/ 	.short	0x0001
        /*0012*/ 	.short	0x0008
        /*0014*/ 	.byte	0x00, 0xf0, 0x11, 0x00


	//----- nvinfo : EIATTR_KPARAM_INFO
	.align		4
.L_56:
        /*0018*/ 	.byte	0x04, 0x17
        /*001a*/ 	.short	(.L_58 - .L_57)
.L_57:
        /*001c*/ 	.word	0x00000000
        /*0020*/ 	.short	0x0000
        /*0022*/ 	.short	0x0000
        /*0024*/ 	.byte	0x00, 0xf5, 0x21, 0x00


	//----- nvinfo : EIATTR_SPARSE_MMA_MASK
	.align		4
.L_58:
        /*0028*/ 	.byte	0x03, 0x50
        /*002a*/ 	.short	0x0000


	//----- nvinfo : EIATTR_MAXREG_COUNT
	.align		4
        /*002c*/ 	.byte	0x03, 0x1b
        /*002e*/ 	.short	0x00ff


	//----- nvinfo : EIATTR_MERCURY_ISA_VERSION
	.align		4
        /*0030*/ 	.byte	0x03, 0x5f
        /*0032*/ 	.short	0x0101


	//----- nvinfo : EIATTR_VRC_CTA_INIT_COUNT
	.align		4
        /*0034*/ 	.byte	0x02, 0x4a
	.zero		1
	.zero		1


	//----- nvinfo : EIATTR_EXIT_INSTR_OFFSETS
	.align		4
        /*0038*/ 	.byte	0x04, 0x1c
        /*003a*/ 	.short	(.L_60 - .L_59)


	//   ....[0]....
.L_59:
        /*003c*/ 	.word	0x00000070


	//   ....[1]....
        /*0040*/ 	.word	0x00000100


	//----- nvinfo : EIATTR_CBANK_PARAM_SIZE
	.align		4
.L_60:
        /*0044*/ 	.byte	0x03, 0x19
        /*0046*/ 	.short	0x000c


	//----- nvinfo : EIATTR_PARAM_CBANK
	.align		4
        /*0048*/ 	.byte	0x04, 0x0a
        /*004a*/ 	.short	(.L_62 - .L_61)
	.align		4
.L_61:
        /*004c*/ 	.word	index@(.nv.constant0._Z12changeValuesPdi)
        /*0050*/ 	.short	0x0380
        /*0052*/ 	.short	0x000c


	//----- nvinfo : EIATTR_SW_WAR
	.align		4
.L_62:
        /*0054*/ 	.byte	0x04, 0x36
        /*0056*/ 	.short	(.L_64 - .L_63)
.L_63:
        /*0058*/ 	.word	0x00000008
.L_64:


//--------------------- .nv.callgraph             --------------------------
	.section	.nv.callgraph,"",@"SHT_CUDA_CALLGRAPH"
	.align	4
	.sectionentsize	8
	.align		4
        /*0000*/ 	.word	0x00000000
	.align		4
        /*0004*/ 	.word	0xffffffff
	.align		4
        /*0008*/ 	.word	0x00000000
	.align		4
        /*000c*/ 	.word	0xfffffffe
	.align		4
        /*0010*/ 	.word	0x00000000
	.align		4
        /*0014*/ 	.word	0xfffffffd
	.align		4
        /*0018*/ 	.word	0x00000000
	.align		4
        /*001c*/ 	.word	0xfffffffc


//--------------------- .nv.constant4             --------------------------
	.section	.nv.constant4,"a",@progbits
	.align	8
	.align		8
.nv.constant4:
        /*0000*/ 	.dword	precalc_xorwow_matrix
	.align		8
        /*0008*/ 	.dword	precalc_xorwow_offset_matrix
	.align		8
        /*0010*/ 	.dword	mrg32k3aM1
	.align		8
        /*0018*/ 	.dword	mrg32k3aM2
	.align		8
        /*0020*/ 	.dword	mrg32k3aM1SubSeq
	.align		8
        /*0028*/ 	.dword	mrg32k3aM2SubSeq
	.align		8
        /*0030*/ 	.dword	mrg32k3aM1Seq
	.align		8
        /*0038*/ 	.dword	mrg32k3aM2Seq


//--------------------- .nv.constant3             --------------------------
	.section	.nv.constant3,"a",@progbits
	.align	8
.nv.constant3:
	.type		__cr_lgamma_table,@object
	.size		__cr_lgamma_table,(.L_8 - __cr_lgamma_table)
__cr_lgamma_table:
        /*0000*/ 	.byte	0x00, 0x00, 0x00, 0x00, 0x00, 0x00, 0x00, 0x00, 0x00, 0x00, 0x00, 0x00, 0x00, 0x00, 0x00, 0x00
        /*0010*/ 	.byte	0xef, 0x39, 0xfa, 0xfe, 0x42, 0x2e, 0xe6, 0x3f, 0x02, 0x20, 0x2a, 0xfa, 0x0b, 0xab, 0xfc, 0x3f
        /*0020*/ 	.byte	0xf9, 0x2c, 0x92, 0x7c, 0xa7, 0x6c, 0x09, 0x40, 0xc9, 0x79, 0x44, 0x3c, 0x64, 0x26, 0x13, 0x40
        /*0030*/ 	.byte	0xca, 0x01, 0xcf, 0x3a, 0x27, 0x51, 0x1a, 0x40, 0x30, 0xcc, 0x2d, 0xf3, 0xe1, 0x0c, 0x21, 0x40
        /*0040*/ 	.byte	0x0d, 0xb7, 0xfc, 0x82, 0x8e, 0x35, 0x25, 0x40
.L_8:


//--------------------- .text._Z11updateStatePdS_S_ifdiii --------------------------
	.section	.text._Z11updateStatePdS_S_ifdiii,"ax",@progbits
	.align	128
        .global         _Z11updateStatePdS_S_ifdiii
        .type           _Z11updateStatePdS_S_ifdiii,@function
        .size           _Z11updateStatePdS_S_ifdiii,(.L_x_17 - _Z11updateStatePdS_S_ifdiii)
        .other          _Z11updateStatePdS_S_ifdiii,@"STO_CUDA_ENTRY STV_DEFAULT"
_Z11updateStatePdS_S_ifdiii:
.text._Z11updateStatePdS_S_ifdiii:
[----:B------:R-:W-:Y:S01]  /*0000*/  LDC R1, c[0x0][0x37c] ;  /* 0x0000df00ff017b82 */ /* 0x000fe20000000800 */
[----:B------:R-:W0:Y:S07]  /*0010*/  S2R R3, SR_CTAID.X ;  /* 0x0000000000037919 */ /* 0x000e2e0000002500 */
[----:B------:R-:W1:Y:S01]  /*0020*/  LDC R0, c[0x0][0x398] ;  /* 0x0000e600ff007b82 */ /* 0x000e620000000800 */
[----:B------:R-:W0:Y:S01]  /*0030*/  LDCU UR4, c[0x0][0x360] ;  /* 0x00006c00ff0477ac */ /* 0x000e220008000800 */
[----:B------:R-:W0:Y:S01]  /*0040*/  S2R R8, SR_TID.X ;  /* 0x0000000000087919 */ /* 0x000e220000002100 */
[----:B------:R-:W1:Y:S02]  /*0050*/  LDCU UR5, c[0x0][0x3a8] ;  /* 0x00007500ff0577ac */ /* 0x000e640008000800 */
[----:B-1----:R-:W-:Y:S01]  /*0060*/  IADD3 R2, PT, PT, R0, UR5, RZ ;  /* 0x0000000500027c10 */ /* 0x002fe2000fffe0ff */
[----:B0-----:R-:W-:-:S04]  /*0070*/  IMAD R7, R3, UR4, R8 ;  /* 0x0000000403077c24 */ /* 0x001fc8000f8e0208 */
[----:B------:R-:W-:-:S05]  /*0080*/  VIADD R7, R7, UR5 ;  /* 0x0000000507077c36 */ /* 0x000fca0008000000 */
[----:B------:R-:W-:-:S04]  /*0090*/  ISETP.GE.AND P0, PT, R7, R2, PT ;  /* 0x000000020700720c */ /* 0x000fc80003f06270 */
[----:B------:R-:W-:-:S13]  /*00a0*/  ISETP.LT.OR P0, PT, R7, UR5, P0 ;  /* 0x0000000507007c0c */ /* 0x000fda0008701670 */
[----:B------:R-:W-:Y:S05]  /*00b0*/  @P0 EXIT ;  /* 0x000000000000094d */ /* 0x000fea0003800000 */
[----:B------:R-:W-:Y:S01]  /*00c0*/  IABS R9, R0 ;  /* 0x0000000000097213 */ /* 0x000fe20000000000 */
[----:B------:R-:W0:Y:S01]  /*00d0*/  LDC.64 R14, c[0x0][0x388] ;  /* 0x0000e200ff0e7b82 */ /* 0x000e220000000a00 */
[----:B------:R-:W-:Y:S01]  /*00e0*/  ISETP.GE.AND P2, PT, R7, RZ, PT ;  /* 0x000000ff0700720c */ /* 0x000fe20003f46270 */
[----:B------:R-:W1:Y:S01]  /*00f0*/  LDCU UR4, c[0x0][0x3ac] ;  /* 0x00007580ff0477ac */ /* 0x000e620008000800 */
[----:B------:R-:W2:Y:S01]  /*0100*/  I2F.RP R2, R9 ;  /* 0x0000000900027306 */ /* 0x000ea20000209400 */
[----:B------:R-:W3:Y:S04]  /*0110*/  LDCU.64 UR6, c[0x0][0x358] ;  /* 0x00006b00ff0677ac */ /* 0x000ee80008000a00 */
[----:B------:R-:W4:Y:S08]  /*0120*/  LDC.64 R12, c[0x0][0x380] ;  /* 0x0000e000ff0c7b82 */ /* 0x000f300000000a00 */
[----:B------:R-:W3:Y:S01]  /*0130*/  LDC.64 R16, c[0x0][0x390] ;  /* 0x0000e400ff107b82 */ /* 0x000ee20000000a00 */
[----:B--2---:R-:W2:Y:S02]  /*0140*/  MUFU.RCP R2, R2 ;  /* 0x0000000200027308 */ /* 0x004ea40000001000 */
[----:B--2---:R-:W-:-:S06]  /*0150*/  IADD3 R4, PT, PT, R2, 0xffffffe, RZ ;  /* 0x0ffffffe02047810 */ /* 0x004fcc0007ffe0ff */
[----:B------:R2:W1:Y:S02]  /*0160*/  F2I.FTZ.U32.TRUNC.NTZ R5, R4 ;  /* 0x0000000400057305 */ /* 0x000464000021f000 */
[----:B--2---:R-:W-:Y:S02]  /*0170*/  HFMA2 R4, -RZ, RZ, 0, 0 ;  /* 0x00000000ff047431 */ /* 0x004fe400000001ff */
[----:B-1----:R-:W-:-:S04]  /*0180*/  IMAD.MOV R6, RZ, RZ, -R5 ;  /* 0x000000ffff067224 */ /* 0x002fc800078e0a05 */
[----:B------:R-:W-:Y:S01]  /*0190*/  IMAD R11, R6, R9, RZ ;  /* 0x00000009060b7224 */ /* 0x000fe200078e02ff */
[----:B------:R-:W-:-:S03]  /*01a0*/  IABS R6, R7 ;  /* 0x0000000700067213 */ /* 0x000fc60000000000 */
[----:B------:R-:W-:-:S06]  /*01b0*/  IMAD.HI.U32 R5, R5, R11, R4 ;  /* 0x0000000b05057227 */ /* 0x000fcc00078e0004 */
[----:B------:R-:W-:-:S04]  /*01c0*/  IMAD.HI.U32 R5, R5, R6, RZ ;  /* 0x0000000605057227 */ /* 0x000fc800078e00ff */
[----:B------:R-:W-:-:S04]  /*01d0*/  IMAD.MOV R5, RZ, RZ, -R5 ;  /* 0x000000ffff057224 */ /* 0x000fc800078e0a05 */
[C---:B------:R-:W-:Y:S02]  /*01e0*/  IMAD R2, R9.reuse, R5, R6 ;  /* 0x0000000509027224 */ /* 0x040fe400078e0206 */
[----:B------:R-:W1:Y:S03]  /*01f0*/  LDC R5, c[0x0][0x3b0] ;  /* 0x0000ec00ff057b82 */ /* 0x000e660000000800 */
[----:B------:R-:W-:-:S13]  /*0200*/  ISETP.GT.U32.AND P0, PT, R9, R2, PT ;  /* 0x000000020900720c */ /* 0x000fda0003f04070 */
[----:B------:R-:W-:Y:S02]  /*0210*/  @!P0 IADD3 R2, PT, PT, R2, -R9, RZ ;  /* 0x8000000902028210 */ /* 0x000fe40007ffe0ff */
[----:B------:R-:W-:Y:S02]  /*0220*/  ISETP.NE.AND P0, PT, R0, RZ, PT ;  /* 0x000000ff0000720c */ /* 0x000fe40003f05270 */
[----:B------:R-:W-:-:S13]  /*0230*/  ISETP.GT.U32.AND P1, PT, R9, R2, PT ;  /* 0x000000020900720c */ /* 0x000fda0003f24070 */
[----:B------:R-:W-:-:S05]  /*0240*/  @!P1 IMAD.IADD R2, R2, 0x1, -R9 ;  /* 0x0000000102029824 */ /* 0x000fca00078e0a09 */
[----:B------:R-:W-:Y:S02]  /*0250*/  @!P2 IADD3 R2, PT, PT, -R2, RZ, RZ ;  /* 0x000000ff0202a210 */ /* 0x000fe40007ffe1ff */
[----:B------:R-:W-:-:S05]  /*0260*/  @!P0 LOP3.LUT R2, RZ, R0, RZ, 0x33, !PT ;  /* 0x00000000ff028212 */ /* 0x000fca00078e33ff */
[----:B-1----:R-:W-:Y:S02]  /*0270*/  IMAD R9, R2, UR4, R5 ;  /* 0x0000000402097c24 */ /* 0x002fe4000f8e0205 */
[----:B----4-:R-:W-:-:S04]  /*0280*/  IMAD.WIDE R4, R7, 0x8, R12 ;  /* 0x0000000807047825 */ /* 0x010fc800078e020c */
[----:B0-----:R-:W-:Y:S01]  /*0290*/  IMAD.WIDE R14, R9, 0x8, R14 ;  /* 0x00000008090e7825 */ /* 0x001fe200078e020e */
[----:B---3--:R-:W2:Y:S03]  /*02a0*/  LDG.E.64 R10, desc[UR6][R4.64] ;  /* 0x00000006040a7981 */ /* 0x008ea6000c1e1b00 */
[----:B------:R-:W-:Y:S02]  /*02b0*/  IMAD.SHL.U32 R21, R2, 0x2, RZ ;  /* 0x0000000202157824 */ /* 0x000fe400078e00ff */
[----:B------:R-:W2:Y:S02]  /*02c0*/  LDG.E.64 R14, desc[UR6][R14.64] ;  /* 0x000000060e0e7981 */ /* 0x000ea4000c1e1b00 */
[----:B------:R-:W-:-:S05]  /*02d0*/  IMAD.WIDE R20, R21, 0x8, R16 ;  /* 0x0000000815147825 */ /* 0x000fca00078e0210 */
[----:B------:R-:W3:Y:S04]  /*02e0*/  LDG.E.64 R18, desc[UR6][R20.64+0x8] ;  /* 0x0000080614127981 */ /* 0x000ee8000c1e1b00 */
[----:B------:R-:W4:Y:S01]  /*02f0*/  LDG.E.64 R16, desc[UR6][R20.64] ;  /* 0x0000000614107981 */ /* 0x000f22000c1e1b00 */
[----:B------:R-:W-:-:S05]  /*0300*/  IADD3 R7, PT, PT, R7, -R0, RZ ;  /* 0x8000000007077210 */ /* 0x000fca0007ffe0ff */
[----:B------:R-:W-:-:S06]  /*0310*/  IMAD.WIDE R6, R7, 0x8, R12 ;  /* 0x0000000807067825 */ /* 0x000fcc00078e020c */
[----:B------:R-:W5:Y:S01]  /*0320*/  LDG.E.64 R6, desc[UR6][R6.64] ;  /* 0x0000000606067981 */ /* 0x000f62000c1e1b00 */
[----:B------:R-:W-:Y:S01]  /*0330*/  IMAD.MOV.U32 R9, RZ, RZ, 0x3bbb989d ;  /* 0x3bbb989dff097424 */ /* 0x000fe200078e00ff */
[----:B------:R-:W-:Y:S01]  /*0340*/  MOV R13, 0x437c0000 ;  /* 0x437c0000000d7802 */ /* 0x000fe20000000f00 */
[----:B------:R-:W-:Y:S01]  /*0350*/  BSSY.RECONVERGENT B0, `(.L_x_0) ;  /* 0x0000019000007945 */ /* 0x000fe20003800200 */
[----:B--2---:R-:W-:-:S08]  /*0360*/  DADD R10, R10, R14 ;  /* 0x000000000a0a7229 */ /* 0x004fd0000000000e */
[----:B---3--:R-:W-:-:S08]  /*0370*/  DADD R10, -R18, R10 ;  /* 0x00000000120a7229 */ /* 0x008fd0000000010a */
[----:B----4-:R-:W-:-:S10]  /*0380*/  DMUL R10, R16, -R10 ;  /* 0x8000000a100a7228 */ /* 0x010fd40000000000 */
[----:B------:R-:W0:Y:S02]  /*0390*/  F2F.F32.F64 R10, R10 ;  /* 0x0000000a000a7310 */ /* 0x000e240000301000 */
[----:B0-----:R-:W-:-:S04]  /*03a0*/  FFMA.SAT R0, R10, R9, 0.5 ;  /* 0x3f0000000a007423 */ /* 0x001fc80000002009 */
[----:B------:R-:W-:-:S04]  /*03b0*/  FFMA.RM R0, R0, R13, 12582913 ;  /* 0x4b40000100007423 */ /* 0x000fc8000000400d */
[----:B------:R-:W-:-:S04]  /*03c0*/  FADD R9, R0, -12583039 ;  /* 0xcb40007f00097421 */ /* 0x000fc80000000000 */
[----:B------:R-:W-:-:S04]  /*03d0*/  FFMA R9, R10, 1.4426950216293334961, -R9 ;  /* 0x3fb8aa3b0a097823 */ /* 0x000fc80000000809 */
[----:B------:R-:W-:-:S06]  /*03e0*/  FFMA R9, R10, 1.925963033500011079e-08, R9 ;  /* 0x32a570600a097823 */ /* 0x000fcc0000000009 */
[----:B------:R-:W0:Y:S01]  /*03f0*/  MUFU.EX2 R9, R9 ;  /* 0x0000000900097308 */ /* 0x000e220000000800 */
[----:B------:R-:W-:-:S04]  /*0400*/  IMAD.SHL.U32 R0, R0, 0x800000, RZ ;  /* 0x0080000000007824 */ /* 0x000fc800078e00ff */
[----:B0-----:R-:W-:-:S05]  /*0410*/  FFMA R13, R0, R9, 1 ;  /* 0x3f800000000d7423 */ /* 0x001fca0000000009 */
[----:B------:R-:W-:-:S04]  /*0420*/  IADD3 R0, PT, PT, R13, 0x1800000, RZ ;  /* 0x018000000d007810 */ /* 0x000fc80007ffe0ff */
[----:B------:R-:W-:-:S04]  /*0430*/  LOP3.LUT R0, R0, 0x7f800000, RZ, 0xc0, !PT ;  /* 0x7f80000000007812 */ /* 0x000fc800078ec0ff */
[----:B------:R-:W-:-:S13]  /*0440*/  ISETP.GT.U32.AND P0, PT, R0, 0x1ffffff, PT ;  /* 0x01ffffff0000780c */ /* 0x000fda0003f04070 */
[----:B------:R-:W-:Y:S05]  /*0450*/  @P0 BRA `(.L_x_1) ;  /* 0x0000000000100947 */ /* 0x000fea0003800000 */
[----:B------:R-:W-:-:S07]  /*0460*/  MOV R10, 0x480 ;  /* 0x00000480000a7802 */ /* 0x000fce0000000f00 */
[----:B-----5:R-:W-:Y:S05]  /*0470*/  CALL.REL.NOINC `($__internal_0_$__cuda_sm20_rcp_rn_f32_slowpath) ;  /* 0x0000000400c07944 */ /* 0x020fea0003c00000 */
[----:B------:R-:W-:Y:S01]  /*0480*/  IMAD.MOV.U32 R0, RZ, RZ, R9 ;  /* 0x000000ffff007224 */ /* 0x000fe200078e0009 */
[----:B------:R-:W-:Y:S06]  /*0490*/  BRA `(.L_x_2) ;  /* 0x0000000000107947 */ /* 0x000fec0003800000 */
.L_x_1:
[----:B------:R-:W0:Y:S02]  /*04a0*/  MUFU.RCP R0, R13 ;  /* 0x0000000d00007308 */ /* 0x000e240000001000 */
[----:B0-----:R-:W-:-:S04]  /*04b0*/  FFMA R2, R13, R0, -1 ;  /* 0xbf8000000d027423 */ /* 0x001fc80000000000 */
[----:B------:R-:W-:-:S04]  /*04c0*/  FADD.FTZ R9, -R2, -RZ ;  /* 0x800000ff02097221 */ /* 0x000fc80000010100 */
[----:B------:R-:W-:-:S07]  /*04d0*/  FFMA R0, R0, R9, R0 ;  /* 0x0000000900007223 */ /* 0x000fce0000000000 */
.L_x_2:
[----:B------:R-:W-:Y:S05]  /*04e0*/  BSYNC.RECONVERGENT B0 ;  /* 0x0000000000007941 */ /* 0x000fea0003800200 */
.L_x_0:
[----:B------:R-:W0:Y:S01]  /*04f0*/  F2F.F64.F32 R10, R0 ;  /* 0x00000000000a7310 */ /* 0x000e220000201800 */
[----:B------:R-:W-:Y:S01]  /*0500*/  IMAD R9, R3, 0x3e8, R8 ;  /* 0x000003e803097824 */ /* 0x000fe200078e0208 */
[----:B0----5:R-:W-:Y:S01]  /*0510*/  DADD R10, -R6, R10 ;  /* 0x00000000060a7229 */ /* 0x021fe2000000010a */
[----:B------:R-:W-:-:S06]  /*0520*/  CS2R R2, SR_CLOCKLO ;  /* 0x0000000000027805 */ /* 0x000fcc0000015000 */
[----:B------:R-:W-:Y:S01]  /*0530*/  IADD3 R0, P0, PT, R9, R2, RZ ;  /* 0x0000000209007210 */ /* 0x000fe20007f1e0ff */
[----:B------:R-:W-:Y:S03]  /*0540*/  BSSY.RECONVERGENT B0, `(.L_x_3) ;  /* 0x0000045000007945 */ /* 0x000fe60003800200 */
[----:B------:R-:W-:Y:S01]  /*0550*/  LOP3.LUT R0, R0, 0xaad26b49, RZ, 0x3c, !PT ;  /* 0xaad26b4900007812 */ /* 0x000fe200078e3cff */
[----:B------:R-:W-:-:S04]  /*0560*/  IMAD.X R3, RZ, RZ, R3, P0 ;  /* 0x000000ffff037224 */ /* 0x000fc800000e0603 */
[----:B------:R-:W-:Y:S01]  /*0570*/  IMAD R0, R0, 0x4182bed5, RZ ;  /* 0x4182bed500007824 */ /* 0x000fe200078e02ff */
[----:B------:R-:W-:-:S04]  /*0580*/  LOP3.LUT R3, R3, 0xf7dcefdd, RZ, 0x3c, !PT ;  /* 0xf7dcefdd03037812 */ /* 0x000fc800078e3cff */
[C---:B------:R-:W-:Y:S02]  /*0590*/  IADD3 R2, PT, PT, R0.reuse, 0x75bcd15, RZ ;  /* 0x075bcd1500027810 */ /* 0x040fe40007ffe0ff */
[----:B------:R-:W-:Y:S02]  /*05a0*/  IADD3 R8, PT, PT, R0, 0x583f19, RZ ;  /* 0x00583f1900087810 */ /* 0x000fe40007ffe0ff */
[----:B------:R-:W-:-:S03]  /*05b0*/  SHF.R.U32.HI R9, RZ, 0x2, R2 ;  /* 0x00000002ff097819 */ /* 0x000fc60000011602 */
[----:B------:R-:W-:Y:S01]  /*05c0*/  IMAD.SHL.U32 R13, R8, 0x10, RZ ;  /* 0x00000010080d7824 */ /* 0x000fe200078e00ff */
[----:B------:R-:W-:Y:S01]  /*05d0*/  LOP3.LUT R9, R9, R2, RZ, 0x3c, !PT ;  /* 0x0000000209097212 */ /* 0x000fe200078e3cff */
[----:B------:R-:W-:-:S03]  /*05e0*/  IMAD R2, R3, -0x658354e5, R0 ;  /* 0x9a7cab1b03027824 */ /* 0x000fc600078e0200 */
[----:B------:R-:W-:Y:S01]  /*05f0*/  SHF.L.U32 R12, R9, 0x1, RZ ;  /* 0x00000001090c7819 */ /* 0x000fe200000006ff */
[----:B------:R-:W-:-:S03]  /*0600*/  VIADD R2, R2, 0x64f0c9 ;  /* 0x0064f0c902027836 */ /* 0x000fc60000000000 */
[----:B------:R-:W-:Y:S01]  /*0610*/  LOP3.LUT R12, R8, R13, R12, 0x96, !PT ;  /* 0x0000000d080c7212 */ /* 0x000fe200078e960c */
[----:B------:R-:W-:-:S03]  /*0620*/  IMAD.MOV.U32 R13, RZ, RZ, 0x3e055027 ;  /* 0x3e055027ff0d7424 */ /* 0x000fc600078e00ff */
[----:B------:R-:W-:Y:S02]  /*0630*/  LOP3.LUT R3, R12, R9, RZ, 0x3c, !PT ;  /* 0x000000090c037212 */ /* 0x000fe400078e3cff */
[----:B------:R-:W-:Y:S02]  /*0640*/  MOV R9, 0x2f800000 ;  /* 0x2f80000000097802 */ /* 0x000fe40000000f00 */
[----:B------:R-:W-:-:S04]  /*0650*/  IADD3 R8, PT, PT, R2, 0x587c5, R3 ;  /* 0x000587c502087810 */ /* 0x000fc80007ffe003 */
[----:B------:R-:W-:-:S05]  /*0660*/  I2FP.F32.U32 R8, R8 ;  /* 0x0000000800087245 */ /* 0x000fca0000201000 */
[----:B------:R-:W-:-:S05]  /*0670*/  FFMA R8, R8, R9, 1.1641532182693481445e-10 ;  /* 0x2f00000008087423 */ /* 0x000fca0000000009 */
[----:B------:R-:W-:-:S13]  /*0680*/  FSETP.GEU.AND P0, PT, R8, 1.175494350822287508e-38, PT ;  /* 0x008000000800780b */ /* 0x000fda0003f0e000 */
[----:B------:R-:W-:-:S04]  /*0690*/  @!P0 FMUL R8, R8, 8388608 ;  /* 0x4b00000008088820 */ /* 0x000fc80000400000 */
[----:B------:R-:W-:-:S05]  /*06a0*/  VIADD R9, R8, 0xc0d55555 ;  /* 0xc0d5555508097836 */ /* 0x000fca0000000000 */
[----:B------:R-:W-:-:S04]  /*06b0*/  LOP3.LUT R9, R9, 0xff800000, RZ, 0xc0, !PT ;  /* 0xff80000009097812 */ /* 0x000fc800078ec0ff */
[----:B------:R-:W-:-:S05]  /*06c0*/  IADD3 R12, PT, PT, R8, -R9, RZ ;  /* 0x80000009080c7210 */ /* 0x000fca0007ffe0ff */
[----:B------:R-:W-:Y:S01]  /*06d0*/  FADD R14, R12, -1 ;  /* 0xbf8000000c0e7421 */ /* 0x000fe20000000000 */
[----:B------:R-:W-:Y:S02]  /*06e0*/  FSEL R12, RZ, -23, P0 ;  /* 0xc1b80000ff0c7808 */ /* 0x000fe40000000000 */
[----:B------:R-:W-:Y:S01]  /*06f0*/  ISETP.GT.U32.AND P0, PT, R8, 0x7f7fffff, PT ;  /* 0x7f7fffff0800780c */ /* 0x000fe20003f04070 */
[----:B------:R-:W-:-:S04]  /*0700*/  FFMA R13, R14, -R13, 0.14084610342979431152 ;  /* 0x3e1039f60e0d7423 */ /* 0x000fc8000000080d */
[----:B------:R-:W-:-:S04]  /*0710*/  FFMA R13, R14, R13, -0.12148627638816833496 ;  /* 0xbdf8cdcc0e0d7423 */ /* 0x000fc8000000000d */
[----:B------:R-:W-:-:S04]  /*0720*/  FFMA R13, R14, R13, 0.13980610668659210205 ;  /* 0x3e0f29550e0d7423 */ /* 0x000fc8000000000d */
[----:B------:R-:W-:-:S04]  /*0730*/  FFMA R13, R14, R13, -0.16684235632419586182 ;  /* 0xbe2ad8b90e0d7423 */ /* 0x000fc8000000000d */
[----:B------:R-:W-:-:S04]  /*0740*/  FFMA R13, R14, R13, 0.20012299716472625732 ;  /* 0x3e4ced0b0e0d7423 */ /* 0x000fc8000000000d */
[----:B------:R-:W-:-:S04]  /*0750*/  FFMA R13, R14, R13, -0.24999669194221496582 ;  /* 0xbe7fff220e0d7423 */ /* 0x000fc8000000000d */
[----:B------:R-:W-:-:S04]  /*0760*/  FFMA R13, R14, R13, 0.33333182334899902344 ;  /* 0x3eaaaa780e0d7423 */ /* 0x000fc8000000000d */
[----:B------:R-:W-:Y:S01]  /*0770*/  FFMA R15, R14, R13, -0.5 ;  /* 0xbf0000000e0f7423 */ /* 0x000fe2000000000d */
[----:B------:R-:W-:Y:S02]  /*0780*/  I2FP.F32.S32 R13, R9 ;  /* 0x00000009000d7245 */ /* 0x000fe40000201400 */
[----:B------:R-:W-:Y:S01]  /*0790*/  LOP3.LUT R9, R0, 0x159a55e5, RZ, 0x3c, !PT ;  /* 0x159a55e500097812 */ /* 0x000fe200078e3cff */
[C---:B------:R-:W-:Y:S02]  /*07a0*/  FMUL R15, R14.reuse, R15 ;  /* 0x0000000f0e0f7220 */ /* 0x040fe40000400000 */
[----:B------:R-:W-:Y:S01]  /*07b0*/  FFMA R12, R13, 1.1920928955078125e-07, R12 ;  /* 0x340000000d0c7823 */ /* 0x000fe2000000000c */
[----:B------:R-:W-:Y:S01]  /*07c0*/  MOV R13, 0x7f800000 ;  /* 0x7f800000000d7802 */ /* 0x000fe20000000f00 */
[----:B------:R-:W-:Y:S01]  /*07d0*/  FFMA R15, R14, R15, R14 ;  /* 0x0000000f0e0f7223 */ /* 0x000fe2000000000e */
[----:B------:R-:W-:-:S03]  /*07e0*/  SHF.R.U32.HI R9, RZ, 0x2, R9 ;  /* 0x00000002ff097819 */ /* 0x000fc60000011609 */
[----:B------:R-:W-:Y:S01]  /*07f0*/  FFMA R15, R12, 0.69314718246459960938, R15 ;  /* 0x3f3172180c0f7823 */ /* 0x000fe2000000000f */
[C---:B------:R-:W-:Y:S01]  /*0800*/  @P0 FFMA R15, R8.reuse, R13, +INF ;  /* 0x7f800000080f0423 */ /* 0x040fe2000000000d */
[----:B------:R-:W-:Y:S02]  /*0810*/  LOP3.LUT R9, R9, 0x159a55e5, R0, 0x96, !PT ;  /* 0x159a55e509097812 */ /* 0x000fe400078e9600 */
[----:B------:R-:W-:Y:S01]  /*0820*/  FSETP.NEU.AND P0, PT, R8, RZ, PT ;  /* 0x000000ff0800720b */ /* 0x000fe20003f0d000 */
[----:B------:R-:W-:Y:S01]  /*0830*/  FMUL R15, R15, -2 ;  /* 0xc00000000f0f7820 */ /* 0x000fe20000400000 */
[----:B------:R-:W-:Y:S01]  /*0840*/  SHF.L.U32 R0, R3, 0x4, RZ ;  /* 0x0000000403007819 */ /* 0x000fe200000006ff */
[----:B------:R-:W-:-:S03]  /*0850*/  IMAD.SHL.U32 R12, R9, 0x2, RZ ;  /* 0x00000002090c7824 */ /* 0x000fc600078e00ff */
[----:B------:R-:W-:Y:S02]  /*0860*/  FSEL R15, R15, +INF , P0 ;  /* 0x7f8000000f0f7808 */ /* 0x000fe40000000000 */
[----:B------:R-:W-:-:S03]  /*0870*/  LOP3.LUT R0, R9, R12, R0, 0x96, !PT ;  /* 0x0000000c09007212 */ /* 0x000fc600078e9600 */
[----:B------:R-:W-:Y:S01]  /*0880*/  VIADD R8, R15, 0xf3000000 ;  /* 0xf30000000f087836 */ /* 0x000fe20000000000 */
[----:B------:R-:W-:Y:S02]  /*0890*/  LOP3.LUT R3, R0, R3, RZ, 0x3c, !PT ;  /* 0x0000000300037212 */ /* 0x000fe400078e3cff */
[----:B------:R0:W1:Y:S02]  /*08a0*/  MUFU.RSQ R0, R15 ;  /* 0x0000000f00007308 */ /* 0x0000640000001400 */
[----:B------:R-:W-:Y:S02]  /*08b0*/  ISETP.GT.U32.AND P0, PT, R8, 0x727fffff, PT ;  /* 0x727fffff0800780c */ /* 0x000fe40003f04070 */
[----:B------:R-:W-:Y:S01]  /*08c0*/  IADD3 R3, PT, PT, R2, 0xb0f8a, R3 ;  /* 0x000b0f8a02037810 */ /* 0x000fe20007ffe003 */
[----:B------:R-:W-:-:S03]  /*08d0*/  HFMA2 R2, -RZ, RZ, 0.1495361328125, 0.0004794597625732421875 ;  /* 0x30c90fdbff027431 */ /* 0x000fc600000001ff */
[----:B------:R-:W-:-:S05]  /*08e0*/  I2FP.F32.U32 R3, R3 ;  /* 0x0000000300037245 */ /* 0x000fca0000201000 */
[----:B------:R-:W-:Y:S02]  /*08f0*/  FFMA R3, R3, R2, 7.314590599882819788e-10 ;  /* 0x30490fdb03037423 */ /* 0x000fe40000000002 */
[----:B0-----:R-:W-:Y:S05]  /*0900*/  @!P0 BRA `(.L_x_4) ;  /* 0x0000000000108947 */ /* 0x001fea0003800000 */
[----:B-1----:R-:W-:Y:S01]  /*0910*/  IMAD.MOV.U32 R0, RZ, RZ, R15 ;  /* 0x000000ffff007224 */ /* 0x002fe200078e000f */
[----:B------:R-:W-:-:S07]  /*0920*/  MOV R15, 0x940 ;  /* 0x00000940000f7802 */ /* 0x000fce0000000f00 */
[----:B------:R-:W-:Y:S05]  /*0930*/  CALL.REL.NOINC `($__internal_1_$__cuda_sm20_sqrt_rn_f32_slowpath) ;  /* 0x0000000400647944 */ /* 0x000fea0003c00000 */
[----:B------:R-:W-:Y:S05]  /*0940*/  BRA `(.L_x_5) ;  /* 0x0000000000107947 */ /* 0x000fea0003800000 */
.L_x_4:
[----:B-1----:R-:W-:Y:S01]  /*0950*/  FMUL.FTZ R2, R15, R0 ;  /* 0x000000000f027220 */ /* 0x002fe20000410000 */
[----:B------:R-:W-:-:S03]  /*0960*/  FMUL.FTZ R0, R0, 0.5 ;  /* 0x3f00000000007820 */ /* 0x000fc60000410000 */
[----:B------:R-:W-:-:S04]  /*0970*/  FFMA R15, -R2, R2, R15 ;  /* 0x00000002020f7223 */ /* 0x000fc8000000010f */
[----:B------:R-:W-:-:S07]  /*0980*/  FFMA R0, R15, R0, R2 ;  /* 0x000000000f007223 */ /* 0x000fce0000000002 */
.L_x_5:
[----:B------:R-:W-:Y:S05]  /*0990*/  BSYNC.RECONVERGENT B0 ;  /* 0x0000000000007941 */ /* 0x000fea0003800200 */
.L_x_3:
[----:B------:R-:W-:Y:S01]  /*09a0*/  FMUL.RZ R9, R3, 0.15915493667125701904 ;  /* 0x3e22f98303097820 */ /* 0x000fe2000040c000 */
[----:B------:R-:W0:Y:S03]  /*09b0*/  LDCU UR5, c[0x0][0x39c] ;  /* 0x00007380ff0577ac */ /* 0x000e260008000800 */
[----:B------:R-:W1:Y:S01]  /*09c0*/  MUFU.SIN R3, R9 ;  /* 0x0000000900037308 */ /* 0x000e620000000400 */
[----:B------:R-:W2:Y:S01]  /*09d0*/  LDCU.64 UR8, c[0x0][0x3a0] ;  /* 0x00007400ff0877ac */ /* 0x000ea20008000a00 */
[----:B0-----:R-:W-:-:S06]  /*09e0*/  UIADD3 UR4, UPT, UPT, UR5, -0xd000000, URZ ;  /* 0xf300000005047890 */ /* 0x001fcc000fffe0ff */
[----:B------:R-:W0:Y:S01]  /*09f0*/  MUFU.RSQ R8, UR5 ;  /* 0x0000000500087d08 */ /* 0x000e220008001400 */
[----:B-1----:R-:W-:Y:S01]  /*0a00*/  FMUL R0, R3, R0 ;  /* 0x0000000003007220 */ /* 0x002fe20000400000 */
[----:B------:R-:W-:-:S06]  /*0a10*/  UISETP.GT.U32.AND UP0, UPT, UR4, 0x727fffff, UPT ;  /* 0x727fffff0400788c */ /* 0x000fcc000bf04070 */
[----:B------:R-:W2:Y:S02]  /*0a20*/  F2F.F64.F32 R2, R0 ;  /* 0x0000000000027310 */ /* 0x000ea40000201800 */
[----:B--2---:R-:W-:Y:S01]  /*0a30*/  DMUL R2, R2, UR8 ;  /* 0x0000000802027c28 */ /* 0x004fe20008000000 */
[----:B0-----:R-:W-:Y:S10]  /*0a40*/  BRA.U !UP0, `(.L_x_6) ;  /* 0x0000000108207547 */ /* 0x001ff4000b800000 */
[----:B------:R-:W0:Y:S01]  /*0a50*/  LDCU UR4, c[0x0][0x39c] ;  /* 0x00007380ff0477ac */ /* 0x000e220008000800 */
[----:B------:R-:W-:Y:S01]  /*0a60*/  BSSY.RECONVERGENT B0, `(.L_x_7) ;  /* 0x0000004000007945 */ /* 0x000fe20003800200 */
[----:B------:R-:W-:Y:S02]  /*0a70*/  MOV R15, 0xaa0 ;  /* 0x00000aa0000f7802 */ /* 0x000fe40000000f00 */
[----:B0-----:R-:W-:-:S07]  /*0a80*/  MOV R0, UR4 ;  /* 0x0000000400007c02 */ /* 0x001fce0008000f00 */
[----:B------:R-:W-:Y:S05]  /*0a90*/  CALL.REL.NOINC `($__internal_1_$__cuda_sm20_sqrt_rn_f32_slowpath) ;  /* 0x00000004000c7944 */ /* 0x000fea0003c00000 */
[----:B------:R-:W-:Y:S05]  /*0aa0*/  BSYNC.RECONVERGENT B0 ;  /* 0x0000000000007941 */ /* 0x000fea0003800200 */
.L_x_7:
[----:B------:R-:W-:Y:S01]  /*0ab0*/  IMAD.MOV.U32 R8, RZ, RZ, R0 ;  /* 0x000000ffff087224 */ /* 0x000fe200078e0000 */
[----:B------:R-:W-:Y:S06]  /*0ac0*/  BRA `(.L_x_8) ;  /* 0x0000000000107947 */ /* 0x000fec0003800000 */
.L_x_6:
[C---:B------:R-:W-:Y:S01]  /*0ad0*/  FMUL.FTZ R0, R8.reuse, UR5 ;  /* 0x0000000508007c20 */ /* 0x040fe20008410000 */
[----:B------:R-:W-:-:S03]  /*0ae0*/  FMUL.FTZ R8, R8, 0.5 ;  /* 0x3f00000008087820 */ /* 0x000fc60000410000 */
[----:B------:R-:W-:-:S04]  /*0af0*/  FFMA R9, -R0, R0, UR5 ;  /* 0x0000000500097e23 */ /* 0x000fc80008000100 */
[----:B------:R-:W-:-:S07]  /*0b00*/  FFMA R8, R9, R8, R0 ;  /* 0x0000000809087223 */ /* 0x000fce0000000000 */
.L_x_8:
[----:B------:R-:W0:Y:S01]  /*0b10*/  LDCU UR4, c[0x0][0x39c] ;  /* 0x00007380ff0477ac */ /* 0x000e220008000800 */
[----:B------:R-:W-:Y:S08]  /*0b20*/  F2F.F64.F32 R8, R8 ;  /* 0x0000000800087310 */ /* 0x000ff00000201800 */
[----:B0-----:R-:W0:Y:S02]  /*0b30*/  F2F.F64.F32 R12, UR4 ;  /* 0x00000004000c7d10 */ /* 0x001e240008201800 */
[----:B0-----:R-:W-:-:S08]  /*0b40*/  DFMA R10, R10, R12, R6 ;  /* 0x0000000c0a0a722b */ /* 0x001fd00000000006 */
[----:B------:R-:W-:-:S07]  /*0b50*/  DFMA R2, R2, R8, R10 ;  /* 0x000000080202722b */ /* 0x000fce000000000a */
[----:B------:R-:W-:Y:S01]  /*0b60*/  STG.E.64 desc[UR6][R4.64], R2 ;  /* 0x0000000204007986 */ /* 0x000fe2000c101b06 */
[----:B------:R-:W-:Y:S05]  /*0b70*/  EXIT ;  /* 0x000000000000794d */ /* 0x000fea0003800000 */
        .weak           $__internal_0_$__cuda_sm20_rcp_rn_f32_slowpath
        .type           $__internal_0_$__cuda_sm20_rcp_rn_f32_slowpath,@function
        .size           $__internal_0_$__cuda_sm20_rcp_rn_f32_slowpath,($__internal_1_$__cuda_sm20_sqrt_rn_f32_slowpath - $__internal_0_$__cuda_sm20_rcp_rn_f32_slowpath)
$__internal_0_$__cuda_sm20_rcp_rn_f32_slowpath:
[----:B------:R-:W-:Y:S01]  /*0b80*/  SHF.L.U32 R0, R13, 0x1, RZ ;  /* 0x000000010d007819 */ /* 0x000fe200000006ff */
[----:B------:R-:W-:Y:S03]  /*0b90*/  BSSY.RECONVERGENT B1, `(.L_x_9) ;  /* 0x0000031000017945 */ /* 0x000fe60003800200 */
[----:B------:R-:W-:Y:S01]  /*0ba0*/  SHF.R.U32.HI R15, RZ, 0x18, R0 ;  /* 0x00000018ff0f7819 */ /* 0x000fe20000011600 */
[----:B------:R-:W-:-:S03]  /*0bb0*/  IMAD.MOV.U32 R0, RZ, RZ, R13 ;  /* 0x000000ffff007224 */ /* 0x000fc600078e000d */
[----:B------:R-:W-:-:S13]  /*0bc0*/  ISETP.NE.U32.AND P0, PT, R15, RZ, PT ;  /* 0x000000ff0f00720c */ /* 0x000fda0003f05070 */
[----:B------:R-:W-:Y:S05]  /*0bd0*/  @P0 BRA `(.L_x_10) ;  /* 0x0000000000280947 */ /* 0x000fea0003800000 */
[----:B------:R-:W-:-:S04]  /*0be0*/  SHF.L.U32 R2, R0, 0x1, RZ ;  /* 0x0000000100027819 */ /* 0x000fc800000006ff */
[----:B------:R-:W-:-:S13]  /*0bf0*/  ISETP.NE.AND P0, PT, R2, RZ, PT ;  /* 0x000000ff0200720c */ /* 0x000fda0003f05270 */
[----:B------:R-:W-:Y:S01]  /*0c00*/  @P0 FFMA R11, R0, 1.84467440737095516160e+19, RZ ;  /* 0x5f800000000b0823 */ /* 0x000fe200000000ff */
[----:B------:R-:W-:Y:S08]  /*0c10*/  @!P0 MUFU.RCP R9, R0 ;  /* 0x0000000000098308 */ /* 0x000ff00000001000 */
[----:B------:R-:W0:Y:S02]  /*0c20*/  @P0 MUFU.RCP R2, R11 ;  /* 0x0000000b00020308 */ /* 0x000e240000001000 */
[----:B0-----:R-:W-:-:S04]  /*0c30*/  @P0 FFMA R12, R11, R2, -1 ;  /* 0xbf8000000b0c0423 */ /* 0x001fc80000000002 */
[----:B------:R-:W-:-:S04]  /*0c40*/  @P0 FADD.FTZ R13, -R12, -RZ ;  /* 0x800000ff0c0d0221 */ /* 0x000fc80000010100 */
[----:B------:R-:W-:-:S04]  /*0c50*/  @P0 FFMA R2, R2, R13, R2 ;  /* 0x0000000d02020223 */ /* 0x000fc80000000002 */
[----:B------:R-:W-:Y:S01]  /*0c60*/  @P0 FFMA R9, R2, 1.84467440737095516160e+19, RZ ;  /* 0x5f80000002090823 */ /* 0x000fe200000000ff */
[----:B------:R-:W-:Y:S06]  /*0c70*/  BRA `(.L_x_11) ;  /* 0x0000000000887947 */ /* 0x000fec0003800000 */
.L_x_10:
[----:B------:R-:W-:-:S05]  /*0c80*/  VIADD R13, R15, 0xffffff03 ;  /* 0xffffff030f0d7836 */ /* 0x000fca0000000000 */
[----:B------:R-:W-:-:S13]  /*0c90*/  ISETP.GT.U32.AND P0, PT, R13, 0x1, PT ;  /* 0x000000010d00780c */ /* 0x000fda0003f04070 */
[----:B------:R-:W-:Y:S05]  /*0ca0*/  @P0 BRA `(.L_x_12) ;  /* 0x0000000000780947 */ /* 0x000fea0003800000 */
[----:B------:R-:W-:Y:S02]  /*0cb0*/  LOP3.LUT R2, R0, 0x7fffff, RZ, 0xc0, !PT ;  /* 0x007fffff00027812 */ /* 0x000fe400078ec0ff */
[----:B------:R-:W-:Y:S02]  /*0cc0*/  MOV R14, 0x3 ;  /* 0x00000003000e7802 */ /* 0x000fe40000000f00 */
[----:B------:R-:W-:Y:S02]  /*0cd0*/  LOP3.LUT R2, R2, 0x3f800000, RZ, 0xfc, !PT ;  /* 0x3f80000002027812 */ /* 0x000fe400078efcff */
[----:B------:R-:W-:Y:S02]  /*0ce0*/  SHF.L.U32 R14, R14, R13, RZ ;  /* 0x0000000d0e0e7219 */ /* 0x000fe400000006ff */
[----:B------:R-:W0:Y:S02]  /*0cf0*/  MUFU.RCP R9, R2 ;  /* 0x0000000200097308 */ /* 0x000e240000001000 */
[----:B0-----:R-:W-:-:S04]  /*0d00*/  FFMA R11, R2, R9, -1 ;  /* 0xbf800000020b7423 */ /* 0x001fc80000000009 */
[----:B------:R-:W-:-:S04]  /*0d10*/  FADD.FTZ R12, -R11, -RZ ;  /* 0x800000ff0b0c7221 */ /* 0x000fc80000010100 */
[CCC-:B------:R-:W-:Y:S01]  /*0d20*/  FFMA.RM R11, R9.reuse, R12.reuse, R9.reuse ;  /* 0x0000000c090b7223 */ /* 0x1c0fe20000004009 */
[----:B------:R-:W-:-:S04]  /*0d30*/  FFMA.RP R12, R9, R12, R9 ;  /* 0x0000000c090c7223 */ /* 0x000fc80000008009 */
[C---:B------:R-:W-:Y:S02]  /*0d40*/  LOP3.LUT R9, R11.reuse, 0x7fffff, RZ, 0xc0, !PT ;  /* 0x007fffff0b097812 */ /* 0x040fe400078ec0ff */
[----:B------:R-:W-:Y:S02]  /*0d50*/  FSETP.NEU.FTZ.AND P0, PT, R11, R12, PT ;  /* 0x0000000c0b00720b */ /* 0x000fe40003f1d000 */
[----:B------:R-:W-:Y:S02]  /*0d60*/  LOP3.LUT R9, R9, 0x800000, RZ, 0xfc, !PT ;  /* 0x0080000009097812 */ /* 0x000fe400078efcff */
[----:B------:R-:W-:Y:S02]  /*0d70*/  SEL R11, RZ, 0xffffffff, !P0 ;  /* 0xffffffffff0b7807 */ /* 0x000fe40004000000 */
[----:B------:R-:W-:-:S03]  /*0d80*/  LOP3.LUT R14, R14, R9, RZ, 0xc0, !PT ;  /* 0x000000090e0e7212 */ /* 0x000fc600078ec0ff */
[----:B------:R-:W-:Y:S01]  /*0d90*/  IMAD.MOV R2, RZ, RZ, -R11 ;  /* 0x000000ffff027224 */ /* 0x000fe200078e0a0b */
[----:B------:R-:W-:-:S04]  /*0da0*/  SHF.R.U32.HI R14, RZ, R13, R14 ;  /* 0x0000000dff0e7219 */ /* 0x000fc8000001160e */
[----:B------:R-:W-:Y:S02]  /*0db0*/  LOP3.LUT P1, RZ, R2, R13, R9, 0xf8, !PT ;  /* 0x0000000d02ff7212 */ /* 0x000fe4000782f809 */
[C---:B------:R-:W-:Y:S02]  /*0dc0*/  LOP3.LUT P0, RZ, R14.reuse, 0x1, RZ, 0xc0, !PT ;  /* 0x000000010eff7812 */ /* 0x040fe4000780c0ff */
[----:B------:R-:W-:-:S04]  /*0dd0*/  LOP3.LUT P2, RZ, R14, 0x2, RZ, 0xc0, !PT ;  /* 0x000000020eff7812 */ /* 0x000fc8000784c0ff */
[----:B------:R-:W-:Y:S02]  /*0de0*/  PLOP3.LUT P0, PT, P0, P1, P2, 0xe0, 0x0 ;  /* 0x000000000000781c */ /* 0x000fe40000703c20 */
[----:B------:R-:W-:Y:S02]  /*0df0*/  LOP3.LUT P1, RZ, R0, 0x7fffff, RZ, 0xc0, !PT ;  /* 0x007fffff00ff7812 */ /* 0x000fe4000782c0ff */
[----:B------:R-:W-:-:S04]  /*0e00*/  SEL R2, RZ, 0x1, !P0 ;  /* 0x00000001ff027807 */ /* 0x000fc80004000000 */
[----:B------:R-:W-:-:S04]  /*0e10*/  IADD3 R2, PT, PT, -R2, RZ, RZ ;  /* 0x000000ff02027210 */ /* 0x000fc80007ffe1ff */
[----:B------:R-:W-:Y:S01]  /*0e20*/  ISETP.GE.AND P0, PT, R2, RZ, PT ;  /* 0x000000ff0200720c */ /* 0x000fe20003f06270 */
[----:B------:R-:W-:-:S05]  /*0e30*/  VIADD R2, R15, 0xffffff04 ;  /* 0xffffff040f027836 */ /* 0x000fca0000000000 */
[----:B------:R-:W-:-:S07]  /*0e40*/  SHF.R.U32.HI R9, RZ, R2, R9 ;  /* 0x00000002ff097219 */ /* 0x000fce0000011609 */
[----:B------:R-:W-:-:S05]  /*0e50*/  @!P0 IADD3 R9, PT, PT, R9, 0x1, RZ ;  /* 0x0000000109098810 */ /* 0x000fca0007ffe0ff */
[----:B------:R-:W-:-:S05]  /*0e60*/  @!P1 IMAD.SHL.U32 R9, R9, 0x2, RZ ;  /* 0x0000000209099824 */ /* 0x000fca00078e00ff */
[----:B------:R-:W-:Y:S01]  /*0e70*/  LOP3.LUT R9, R9, 0x80000000, R0, 0xf8, !PT ;  /* 0x8000000009097812 */ /* 0x000fe200078ef800 */
[----:B------:R-:W-:Y:S06]  /*0e80*/  BRA `(.L_x_11) ;  /* 0x0000000000047947 */ /* 0x000fec0003800000 */
.L_x_12:
[----:B------:R0:W1:Y:S02]  /*0e90*/  MUFU.RCP R9, R0 ;  /* 0x0000000000097308 */ /* 0x0000640000001000 */
.L_x_11:
[----:B------:R-:W-:Y:S05]  /*0ea0*/  BSYNC.RECONVERGENT B1 ;  /* 0x0000000000017941 */ /* 0x000fea0003800200 */
.L_x_9:
[----:B------:R-:W-:-:S04]  /*0eb0*/  HFMA2 R11, -RZ, RZ, 0, 0 ;  /* 0x00000000ff0b7431 */ /* 0x000fc800000001ff */
[----:B01----:R-:W-:Y:S05]  /*0ec0*/  RET.REL.NODEC R10 `(_Z11updateStatePdS_S_ifdiii) ;  /* 0xfffffff00a4c7950 */ /* 0x003fea0003c3ffff */
        .weak           $__internal_1_$__cuda_sm20_sqrt_rn_f32_slowpath
        .type           $__internal_1_$__cuda_sm20_sqrt_rn_f32_slowpath,@function
        .size           $__internal_1_$__cuda_sm20_sqrt_rn_f32_slowpath,(.L_x_17 - $__internal_1_$__cuda_sm20_sqrt_rn_f32_slowpath)
$__internal_1_$__cuda_sm20_sqrt_rn_f32_slowpath:
[----:B------:R-:W-:-:S13]  /*0ed0*/  LOP3.LUT P0, RZ, R0, 0x7fffffff, RZ, 0xc0, !PT ;  /* 0x7fffffff00ff7812 */ /* 0x000fda000780c0ff */
[----:B------:R-:W-:Y:S01]  /*0ee0*/  @!P0 IMAD.MOV.U32 R8, RZ, RZ, R0 ;  /* 0x000000ffff088224 */ /* 0x000fe200078e0000 */
[----:B------:R-:W-:Y:S06]  /*0ef0*/  @!P0 BRA `(.L_x_13) ;  /* 0x0000000000408947 */ /* 0x000fec0003800000 */
[----:B------:R-:W-:-:S13]  /*0f00*/  FSETP.GEU.FTZ.AND P0, PT, R0, RZ, PT ;  /* 0x000000ff0000720b */ /* 0x000fda0003f1e000 */
[----:B------:R-:W-:Y:S01]  /*0f10*/  @!P0 MOV R8, 0x7fffffff ;  /* 0x7fffffff00088802 */ /* 0x000fe20000000f00 */
[----:B------:R-:W-:Y:S06]  /*0f20*/  @!P0 BRA `(.L_x_13) ;  /* 0x0000000000348947 */ /* 0x000fec0003800000 */
[----:B------:R-:W-:-:S13]  /*0f30*/  FSETP.GTU.FTZ.AND P0, PT, |R0|, +INF , PT ;  /* 0x7f8000000000780b */ /* 0x000fda0003f1c200 */
[----:B------:R-:W-:Y:S01]  /*0f40*/  @P0 FADD.FTZ R8, R0, 1 ;  /* 0x3f80000000080421 */ /* 0x000fe20000010000 */
[----:B------:R-:W-:Y:S06]  /*0f50*/  @P0 BRA `(.L_x_13) ;  /* 0x0000000000280947 */ /* 0x000fec0003800000 */
[----:B------:R-:W-:-:S13]  /*0f60*/  FSETP.NEU.FTZ.AND P0, PT, |R0|, +INF , PT ;  /* 0x7f8000000000780b */ /* 0x000fda0003f1d200 */
[----:B------:R-:W-:-:S04]  /*0f70*/  @P0 FFMA R9, R0, 1.84467440737095516160e+19, RZ ;  /* 0x5f80000000090823 */ /* 0x000fc800000000ff */
[----:B------:R-:W0:Y:S02]  /*0f80*/  @P0 MUFU.RSQ R8, R9 ;  /* 0x0000000900080308 */ /* 0x000e240000001400 */
[----:B0-----:R-:W-:Y:S01]  /*0f90*/  @P0 FMUL.FTZ R12, R9, R8 ;  /* 0x00000008090c0220 */ /* 0x001fe20000410000 */
[----:B------:R-:W-:Y:S01]  /*0fa0*/  @P0 FMUL.FTZ R14, R8, 0.5 ;  /* 0x3f000000080e0820 */ /* 0x000fe20000410000 */
[----:B------:R-:W-:Y:S02]  /*0fb0*/  @!P0 MOV R8, R0 ;  /* 0x0000000000088202 */ /* 0x000fe40000000f00 */
[----:B------:R-:W-:-:S04]  /*0fc0*/  @P0 FADD.FTZ R13, -R12, -RZ ;  /* 0x800000ff0c0d0221 */ /* 0x000fc80000010100 */
[----:B------:R-:W-:-:S04]  /*0fd0*/  @P0 FFMA R13, R12, R13, R9 ;  /* 0x0000000d0c0d0223 */ /* 0x000fc80000000009 */
[----:B------:R-:W-:-:S04]  /*0fe0*/  @P0 FFMA R13, R13, R14, R12 ;  /* 0x0000000e0d0d0223 */ /* 0x000fc8000000000c */
[----:B------:R-:W-:-:S07]  /*0ff0*/  @P0 FMUL.FTZ R8, R13, 2.3283064365386962891e-10 ;  /* 0x2f8000000d080820 */ /* 0x000fce0000410000 */
.L_x_13:
[----:B------:R-:W-:Y:S02]  /*1000*/  HFMA2 R9, -RZ, RZ, 0, 0 ;  /* 0x00000000ff097431 */ /* 0x000fe400000001ff */
[----:B------:R-:W-:Y:S01]  /*1010*/  IMAD.MOV.U32 R0, RZ, RZ, R8 ;  /* 0x000000ffff007224 */ /* 0x000fe200078e0008 */
[----:B------:R-:W-:-:S04]  /*1020*/  MOV R8, R15 ;  /* 0x0000000f00087202 */ /* 0x000fc80000000f00 */
[----:B------:R-:W-:Y:S05]  /*1030*/  RET.REL.NODEC R8 `(_Z11updateStatePdS_S_ifdiii) ;  /* 0xffffffec08f07950 */ /* 0x000fea0003c3ffff */
.L_x_14:
[----:B------:R-:W-:-:S00]  /*1040*/  BRA `(.L_x_14) ;  /* 0xfffffffc00fc7947 */ /* 0x000fc0000383ffff */
[----:B------:R-:W-:-:S00]  /*1050*/  NOP ;  /* 0x0000000000007918 */ /* 0x000fc00000000000 */
        /* <DEDUP_REMOVED lines=10> */
.L_x_17:


//--------------------- .text._Z12changeValuesPdi --------------------------
	.section	.text._Z12changeValuesPdi,"ax",@progbits
	.align	128
        .global         _Z12changeValuesPdi
        .type           _Z12changeValuesPdi,@function
        .size           _Z12changeValuesPdi,(.L_x_19 - _Z12changeValuesPdi)
        .other          _Z12changeValuesPdi,@"STO_CUDA_ENTRY STV_DEFAULT"
_Z12changeValuesPdi:
.text._Z12changeValuesPdi:
[----:B------:R-:W-:Y:S01]  /*0000*/  LDC R1, c[0x0][0x37c] ;  /* 0x0000df00ff017b82 */ /* 0x000fe20000000800 */
[----:B------:R-:W0:Y:S07]  /*0010*/  S2R R0, SR_TID.X ;  /* 0x0000000000007919 */ /* 0x000e2e0000002100 */
[----:B------:R-:W0:Y:S01]  /*0020*/  S2UR UR4, SR_CTAID.X ;  /* 0x00000000000479c3 */ /* 0x000e220000002500 */
[----:B------:R-:W1:Y:S07]  /*0030*/  LDCU UR5, c[0x0][0x388] ;  /* 0x00007100ff0577ac */ /* 0x000e6e0008000800 */
[----:B------:R-:W0:Y:S02]  /*0040*/  LDC R5, c[0x0][0x360] ;  /* 0x0000d800ff057b82 */ /* 0x000e240000000800 */
[----:B0-----:R-:W-:-:S05]  /*0050*/  IMAD R5, R5, UR4, R0 ;  /* 0x0000000405057c24 */ /* 0x001fca000f8e0200 */
[----:B-1----:R-:W-:-:S13]  /*0060*/  ISETP.GE.AND P0, PT, R5, UR5, PT ;  /* 0x0000000505007c0c */ /* 0x002fda000bf06270 */
[----:B------:R-:W-:Y:S05]  /*0070*/  @P0 EXIT ;  /* 0x000000000000094d */ /* 0x000fea0003800000 */
[----:B------:R-:W0:Y:S01]  /*0080*/  LDC.64 R2, c[0x0][0x380] ;  /* 0x0000e000ff027b82 */ /* 0x000e220000000a00 */
[----:B------:R-:W1:Y:S01]  /*0090*/  LDCU.64 UR4, c[0x0][0x358] ;  /* 0x00006b00ff0477ac */ /* 0x000e620008000a00 */
[----:B0-----:R-:W-:-:S05]  /*00a0*/  IMAD.WIDE R2, R5, 0x8, R2 ;  /* 0x0000000805027825 */ /* 0x001fca00078e0202 */
[----:B-1----:R-:W2:Y:S02]  /*00b0*/  LDG.E.64 R4, desc[UR4][R2.64] ;  /* 0x0000000402047981 */ /* 0x002ea4000c1e1b00 */
[----:B--2---:R-:W-:-:S10]  /*00c0*/  DMUL R4, R4, 10 ;  /* 0x4024000004047828 */ /* 0x004fd40000000000 */
[----:B------:R-:W0:Y:S08]  /*00d0*/  F2I.F64.TRUNC R4, R4 ;  /* 0x0000000400047311 */ /* 0x000e30000030d100 */
[----:B0-----:R-:W0:Y:S02]  /*00e0*/  I2F.F64 R6, R4 ;  /* 0x0000000400067312 */ /* 0x001e240000201c00 */
[----:B0-----:R-:W-:Y:S01]  /*00f0*/  STG.E.64 desc[UR4][R2.64], R6 ;  /* 0x0000000602007986 */ /* 0x001fe2000c101b04 */
[----:B------:R-:W-:Y:S05]  /*0100*/  EXIT ;  /* 0x000000000000794d */ /* 0x000fea0003800000 */
.L_x_15:
        /* <DEDUP_REMOVED lines=15> */
.L_x_19:


//--------------------- .nv.global.init           --------------------------
	.section	.nv.global.init,"aw",@progbits
	.align	4
.nv.global.init:
	.type		mrg32k3aM1SubSeq,@object
	.size		mrg32k3aM1SubSeq,(mrg32k3aM2SubSeq - mrg32k3aM1SubSeq)
mrg32k3aM1SubSeq:
        /*0000*/ 	.byte	0x0b, 0xcc, 0xee, 0x04, 0x73, 0x29, 0x8b, 0x6f, 0xf6, 0x53, 0x03, 0xf6, 0x23, 0xf6, 0xea, 0xda
        /* <DEDUP_REMOVED lines=125> */
	.type		mrg32k3aM2SubSeq,@object
	.size		mrg32k3aM2SubSeq,(mrg32k3aM1 - mrg32k3aM2SubSeq)
mrg32k3aM2SubSeq:
        /* <DEDUP_REMOVED lines=126> */
	.type		mrg32k3aM1,@object
	.size		mrg32k3aM1,(mrg32k3aM1Seq - mrg32k3aM1)
mrg32k3aM1:
        /* <DEDUP_REMOVED lines=144> */
	.type		mrg32k3aM1Seq,@object
	.size		mrg32k3aM1Seq,(mrg32k3aM2 - mrg32k3aM1Seq)
mrg32k3aM1Seq:
        /* <DEDUP_REMOVED lines=144> */
	.type		mrg32k3aM2,@object
	.size		mrg32k3aM2,(mrg32k3aM2Seq - mrg32k3aM2)
mrg32k3aM2:
        /* <DEDUP_REMOVED lines=144> */
	.type		mrg32k3aM2Seq,@object
	.size		mrg32k3aM2Seq,(precalc_xorwow_matrix - mrg32k3aM2Seq)
mrg32k3aM2Seq:
        /* <DEDUP_REMOVED lines=144> */
	.type		precalc_xorwow_matrix,@object
	.size		precalc_xorwow_matrix,(precalc_xorwow_offset_matrix - precalc_xorwow_matrix)
precalc_xorwow_matrix:
        /* <DEDUP_REMOVED lines=6400> */
	.type		precalc_xorwow_offset_matrix,@object
	.size		precalc_xorwow_offset_matrix,(.L_1 - precalc_xorwow_offset_matrix)
precalc_xorwow_offset_matrix:
        /* <DEDUP_REMOVED lines=6400> */
.L_1:


//--------------------- .nv.shared.reserved.0     --------------------------
	.section	.nv.shared.reserved.0,"aw",@nobits
	.weak		__nv_reservedSMEM_offset_0_alias
	.size		__nv_reservedSMEM_offset_0_alias, 0, 64
	.other		__nv_reservedSMEM_offset_0_alias,@"STO_CUDA_RESERVED_SHARED STV_DEFAULT"
__nv_reservedSMEM_offset_0_alias:
	.zero		0
	.zero		64


//--------------------- .nv.constant0._Z11updateStatePdS_S_ifdiii --------------------------
	.section	.nv.constant0._Z11updateStatePdS_S_ifdiii,"a",@progbits
	.sectionflags	@""
	.align	4
.nv.constant0._Z11updateStatePdS_S_ifdiii:
	.zero		948


//--------------------- .nv.constant0._Z12changeValuesPdi --------------------------
	.section	.nv.constant0._Z12changeValuesPdi,"a",@progbits
	.sectionflags	@""
	.align	4
.nv.constant0._Z12changeValuesPdi:
	.zero		908


//--------------------- SYMBOLS --------------------------

	.type		.nv.reservedSmem.offset0,@object
	.size		.nv.reservedSmem.offset0,0x4
